	.headerflags	@"EF_CUDA_TEXMODE_UNIFIED EF_CUDA_64BIT_ADDRESS EF_CUDA_ACCELERATORS EF_CUDA_SM90 EF_CUDA_VIRTUAL_SM(EF_CUDA_SM90)"
	.elftype	@"ET_EXEC"


//--------------------- .nv.info                  --------------------------
	.section	.nv.info,"",@"SHT_CUDA_INFO"
	.align	4


	//----- nvinfo : EIATTR_REGCOUNT
	.align		4
        /*0000*/ 	.byte	0x04, 0x2f
        /*0002*/ 	.short	(.L_1 - .L_0)
	.align		4
.L_0:
        /*0004*/ 	.word	index@(triton_poi_fused_avg_pool2d_23)
        /*0008*/ 	.word	0x00000020


	//----- nvinfo : EIATTR_MIN_STACK_SIZE
	.align		4
.L_1:
        /*000c*/ 	.byte	0x04, 0x12
        /*000e*/ 	.short	(.L_3 - .L_2)
	.align		4
.L_2:
        /*0010*/ 	.word	index@(triton_poi_fused_avg_pool2d_23)
        /*0014*/ 	.word	0x00000000


	//----- nvinfo : EIATTR_FRAME_SIZE
	.align		4
.L_3:
        /*0018*/ 	.byte	0x04, 0x11
        /*001a*/ 	.short	(.L_5 - .L_4)
	.align		4
.L_4:
        /*001c*/ 	.word	index@(triton_poi_fused_avg_pool2d_23)
        /*0020*/ 	.word	0x00000000


	//----- nvinfo : EIATTR_MIN_STACK_SIZE
	.align		4
.L_5:
        /*0024*/ 	.byte	0x04, 0x12
        /*0026*/ 	.short	(.L_7 - .L_6)
	.align		4
.L_6:
        /*0028*/ 	.word	index@(triton_poi_fused_avg_pool2d_23)
        /*002c*/ 	.word	0x00000000
.L_7:


//--------------------- .nv.info.triton_poi_fused_avg_pool2d_23 --------------------------
	.section	.nv.info.triton_poi_fused_avg_pool2d_23,"",@"SHT_CUDA_INFO"
	.sectionflags	@""
	.align	4


	//----- nvinfo : EIATTR_CUDA_API_VERSION
	.align		4
        /*0000*/ 	.byte	0x04, 0x37
        /*0002*/ 	.short	(.L_9 - .L_8)
.L_8:
        /*0004*/ 	.word	0x0000007c


	//----- nvinfo : EIATTR_KPARAM_INFO
	.align		4
.L_9:
        /*0008*/ 	.byte	0x04, 0x17
        /*000a*/ 	.short	(.L_11 - .L_10)
.L_10:
        /*000c*/ 	.word	0x00000000
        /*0010*/ 	.short	0x0002
        /*0012*/ 	.short	0x0010
        /*0014*/ 	.byte	0x00, 0xf0, 0x11, 0x00


	//----- nvinfo : EIATTR_KPARAM_INFO
	.align		4
.L_11:
        /*0018*/ 	.byte	0x04, 0x17
        /*001a*/ 	.short	(.L_13 - .L_12)
.L_12:
        /*001c*/ 	.word	0x00000000
        /*0020*/ 	.short	0x0001
        /*0022*/ 	.short	0x0008
        /*0024*/ 	.byte	0x00, 0xf4, 0x21, 0x00


	//----- nvinfo : EIATTR_KPARAM_INFO
	.align		4
.L_13:
        /*0028*/ 	.byte	0x04, 0x17
        /*002a*/ 	.short	(.L_15 - .L_14)
.L_14:
        /*002c*/ 	.word	0x00000000
        /*0030*/ 	.short	0x0000
        /*0032*/ 	.short	0x0000
        /*0034*/ 	.byte	0x00, 0xf4, 0x21, 0x00


	//----- nvinfo : EIATTR_SPARSE_MMA_MASK
	.align		4
.L_15:
        /*0038*/ 	.byte	0x03, 0x50
        /*003a*/ 	.short	0x0000


	//----- nvinfo : EIATTR_MAXREG_COUNT
	.align		4
        /*003c*/ 	.byte	0x03, 0x1b
        /*003e*/ 	.short	0x00ff


	//----- nvinfo : EIATTR_EXIT_INSTR_OFFSETS
	.align		4
        /*0040*/ 	.byte	0x04, 0x1c
        /*0042*/ 	.short	(.L_17 - .L_16)


	//   ....[0]....
.L_16:
        /*0044*/ 	.word	0x00001870


	//   ....[1]....
        /*0048*/ 	.word	0x00001890


	//----- nvinfo : EIATTR_REQNTID
	.align		4
.L_17:
        /*004c*/ 	.byte	0x04, 0x10
        /*004e*/ 	.short	(.L_19 - .L_18)
.L_18:
        /*0050*/ 	.word	0x00000080
        /*0054*/ 	.word	0x00000001
        /*0058*/ 	.word	0x00000001


	//----- nvinfo : EIATTR_CBANK_PARAM_SIZE
	.align		4
.L_19:
        /*005c*/ 	.byte	0x03, 0x19
        /*005e*/ 	.short	0x0014


	//----- nvinfo : EIATTR_PARAM_CBANK
	.align		4
        /*0060*/ 	.byte	0x04, 0x0a
        /*0062*/ 	.short	(.L_21 - .L_20)
	.align		4
.L_20:
        /*0064*/ 	.word	index@(.nv.constant0.triton_poi_fused_avg_pool2d_23)
        /*0068*/ 	.short	0x0210
        /*006a*/ 	.short	0x0014


	//----- nvinfo : EIATTR_SW_WAR
	.align		4
.L_21:
        /*006c*/ 	.byte	0x04, 0x36
        /*006e*/ 	.short	(.L_23 - .L_22)
.L_22:
        /*0070*/ 	.word	0x00000008
.L_23:


//--------------------- .nv.callgraph             --------------------------
	.section	.nv.callgraph,"",@"SHT_CUDA_CALLGRAPH"
	.align	4
	.sectionentsize	8
	.align		4
        /*0000*/ 	.word	0x00000000
	.align		4
        /*0004*/ 	.word	0xffffffff
	.align		4
        /*0008*/ 	.word	0x00000000
	.align		4
        /*000c*/ 	.word	0xfffffffe
	.align		4
        /*0010*/ 	.word	0x00000000
	.align		4
        /*0014*/ 	.word	0xfffffffd
	.align		4
        /*0018*/ 	.word	0x00000000
	.align		4
        /*001c*/ 	.word	0xfffffffc


//--------------------- .text.triton_poi_fused_avg_pool2d_23 --------------------------
	.section	.text.triton_poi_fused_avg_pool2d_23,"ax",@progbits
	.align	128
        .global         triton_poi_fused_avg_pool2d_23
        .type           triton_poi_fused_avg_pool2d_23,@function
        .size           triton_poi_fused_avg_pool2d_23,(.L_x_1 - triton_poi_fused_avg_pool2d_23)
        .other          triton_poi_fused_avg_pool2d_23,@"STO_CUDA_ENTRY STV_DEFAULT"
triton_poi_fused_avg_pool2d_23:
.text.triton_poi_fused_avg_pool2d_23:
[----:B------:R-:W0:Y:S02]  /*0000*/  LDC R1, c[0x0][0x28] ;  /* 0x00000a00ff017b82 */ /* 0x000e240000000800 */
[----:B------:R-:W1:Y:S01]  /*0010*/  S2R R0, SR_TID.X ;  /* 0x0000000000007919 */ /* 0x000e620000002100 */
[----:B------:R-:W-:Y:S01]  /*0020*/  IMAD.MOV.U32 R18, RZ, RZ, RZ ;  /* 0x000000ffff127224 */ /* 0x000fe200078e00ff */
[----:B------:R-:W2:Y:S01]  /*0030*/  LDC.64 R20, c[0x0][0x210] ;  /* 0x00008400ff147b82 */ /* 0x000ea20000000a00 */
[----:B------:R-:W-:Y:S01]  /*0040*/  ULDC.64 UR4, c[0x0][0x208] ;  /* 0x0000820000047ab9 */ /* 0x000fe20000000a00 */
[----:B------:R-:W3:Y:S01]  /*0050*/  S2R R19, SR_CTAID.X ;  /* 0x0000000000137919 */ /* 0x000ee20000002500 */
[----:B-1----:R-:W-:-:S05]  /*0060*/  IMAD.SHL.U32 R0, R0, 0x4, RZ ;  /* 0x0000000400007824 */ /* 0x002fca00078e00ff */
[----:B------:R-:W-:-:S05]  /*0070*/  LOP3.LUT R0, R0, 0x1fc, RZ, 0xc0, !PT ;  /* 0x000001fc00007812 */ /* 0x000fca00078ec0ff */
[----:B---3--:R-:W-:-:S04]  /*0080*/  IMAD R19, R19, 0x400, R0 ;  /* 0x0000040013137824 */ /* 0x008fc800078e0200 */
[----:B------:R-:W-:-:S04]  /*0090*/  IMAD.HI R4, R19, 0x38e38e39, RZ ;  /* 0x38e38e3913047827 */ /* 0x000fc800078e02ff */
[----:B------:R-:W-:Y:S01]  /*00a0*/  IMAD.HI R2, R19, -0x2ff2ff2f, R18 ;  /* 0xd00d00d113027827 */ /* 0x000fe200078e0212 */
[----:B------:R-:W-:-:S03]  /*00b0*/  SHF.R.U32.HI R5, RZ, 0x1f, R4 ;  /* 0x0000001fff057819 */ /* 0x000fc60000011604 */
[C---:B------:R-:W-:Y:S01]  /*00c0*/  VIADD R13, R19.reuse, 0xffffd780 ;  /* 0xffffd780130d7836 */ /* 0x040fe20000000000 */
[----:B------:R-:W-:Y:S01]  /*00d0*/  LEA.HI.SX32 R5, R4, R5, 0x1a ;  /* 0x0000000504057211 */ /* 0x000fe200078fd2ff */
[----:B------:R-:W-:Y:S01]  /*00e0*/  IMAD.MOV.U32 R4, RZ, RZ, RZ ;  /* 0x000000ffff047224 */ /* 0x000fe200078e00ff */
[----:B------:R-:W-:Y:S01]  /*00f0*/  SHF.R.U32.HI R3, RZ, 0x1f, R2 ;  /* 0x0000001fff037819 */ /* 0x000fe20000011602 */
[----:B------:R-:W-:Y:S02]  /*0100*/  VIADD R25, R19, 0xffffd8a0 ;  /* 0xffffd8a013197836 */ /* 0x000fe40000000000 */
[----:B------:R-:W-:Y:S01]  /*0110*/  IMAD.HI R4, R5, -0x15f15f15, R4 ;  /* 0xea0ea0eb05047827 */ /* 0x000fe200078e0204 */
[----:B------:R-:W-:-:S03]  /*0120*/  LEA.HI.SX32 R3, R2, R3, 0x13 ;  /* 0x0000000302037211 */ /* 0x000fc600078f9aff */
[----:B------:R-:W-:Y:S01]  /*0130*/  IMAD.MOV.U32 R2, RZ, RZ, RZ ;  /* 0x000000ffff027224 */ /* 0x000fe200078e00ff */
[----:B------:R-:W-:Y:S02]  /*0140*/  SHF.R.U32.HI R7, RZ, 0x1f, R4 ;  /* 0x0000001fff077819 */ /* 0x000fe40000011604 */
[----:B------:R-:W-:Y:S02]  /*0150*/  CS2R R8, SRZ ;  /* 0x0000000000087805 */ /* 0x000fe4000001ff00 */
[----:B------:R-:W-:Y:S01]  /*0160*/  CS2R R10, SRZ ;  /* 0x00000000000a7805 */ /* 0x000fe2000001ff00 */
[----:B------:R-:W-:Y:S01]  /*0170*/  IMAD.HI R0, R3, -0x15f15f15, R2 ;  /* 0xea0ea0eb03007827 */ /* 0x000fe200078e0202 */
[----:B------:R-:W-:-:S03]  /*0180*/  LEA.HI.SX32 R4, R4, R7, 0x1b ;  /* 0x0000000704047211 */ /* 0x000fc600078fdaff */
[----:B--2---:R-:W-:Y:S01]  /*0190*/  IMAD.WIDE R12, R13, 0x4, R20 ;  /* 0x000000040d0c7825 */ /* 0x004fe200078e0214 */
[----:B------:R-:W-:-:S03]  /*01a0*/  SHF.R.U32.HI R7, RZ, 0x1f, R0 ;  /* 0x0000001fff077819 */ /* 0x000fc60000011600 */
[----:B------:R-:W-:Y:S01]  /*01b0*/  IMAD R2, R4, -0x23, R5 ;  /* 0xffffffdd04027824 */ /* 0x000fe200078e0205 */
[----:B------:R-:W-:Y:S02]  /*01c0*/  LEA.HI.SX32 R7, R0, R7, 0x1b ;  /* 0x0000000700077211 */ /* 0x000fe400078fdaff */
[----:B------:R-:W-:Y:S02]  /*01d0*/  CS2R R4, SRZ ;  /* 0x0000000000047805 */ /* 0x000fe4000001ff00 */
[----:B------:R-:W-:Y:S01]  /*01e0*/  ISETP.GT.AND P2, PT, R2, RZ, PT ;  /* 0x000000ff0200720c */ /* 0x000fe20003f44270 */
[----:B------:R-:W-:Y:S01]  /*01f0*/  IMAD R17, R7, -0x23, R3 ;  /* 0xffffffdd07117824 */ /* 0x000fe200078e0203 */
[----:B------:R-:W-:-:S04]  /*0200*/  CS2R R6, SRZ ;  /* 0x0000000000067805 */ /* 0x000fc8000001ff00 */
[----:B------:R-:W-:-:S04]  /*0210*/  ISETP.GT.AND P0, PT, R17, RZ, P2 ;  /* 0x000000ff1100720c */ /* 0x000fc80001704270 */
[----:B------:R-:W-:Y:S02]  /*0220*/  ISETP.LT.AND P4, PT, R19, 0x158880, P0 ;  /* 0x001588801300780c */ /* 0x000fe40000781270 */
[----:B------:R-:W-:-:S04]  /*0230*/  ISETP.GT.AND P0, PT, R2, -0x1, PT ;  /* 0xffffffff0200780c */ /* 0x000fc80003f04270 */
[----:B------:R-:W-:-:S04]  /*0240*/  ISETP.GT.AND P0, PT, R17, RZ, P0 ;  /* 0x000000ff1100720c */ /* 0x000fc80000704270 */
[----:B------:R-:W-:Y:S01]  /*0250*/  ISETP.LT.AND P3, PT, R19, 0x158880, P0 ;  /* 0x001588801300780c */ /* 0x000fe20000761270 */
[----:B------:R-:W-:Y:S02]  /*0260*/  IMAD.WIDE R24, R25, 0x4, R20 ;  /* 0x0000000419187825 */ /* 0x000fe400078e0214 */
[----:B------:R1:W2:Y:S10]  /*0270*/  @P4 LDG.E.128 R4, desc[UR4][R12.64] ;  /* 0x000000040c044981 */ /* 0x0002b4000c1e1d00 */
[----:B------:R-:W3:Y:S01]  /*0280*/  @P3 LDG.E.128 R8, desc[UR4][R24.64] ;  /* 0x0000000418083981 */ /* 0x000ee2000c1e1d00 */
[----:B------:R-:W-:-:S02]  /*0290*/  VIADD R23, R19, 0x200 ;  /* 0x0000020013177836 */ /* 0x000fc40000000000 */
[----:B------:R-:W-:Y:S02]  /*02a0*/  IMAD.MOV.U32 R22, RZ, RZ, RZ ;  /* 0x000000ffff167224 */ /* 0x000fe400078e00ff */
[----:B------:R-:W-:-:S04]  /*02b0*/  IMAD.HI R0, R23, 0x38e38e39, RZ ;  /* 0x38e38e3917007827 */ /* 0x000fc800078e02ff */
[----:B------:R-:W-:Y:S01]  /*02c0*/  IMAD.HI R14, R23, -0x2ff2ff2f, R22 ;  /* 0xd00d00d1170e7827 */ /* 0x000fe200078e0216 */
[----:B-1----:R-:W-:-:S03]  /*02d0*/  SHF.R.U32.HI R13, RZ, 0x1f, R0 ;  /* 0x0000001fff0d7819 */ /* 0x002fc60000011600 */
[----:B------:R-:W-:Y:S01]  /*02e0*/  IMAD.MOV.U32 R12, RZ, RZ, RZ ;  /* 0x000000ffff0c7224 */ /* 0x000fe200078e00ff */
[----:B------:R-:W-:Y:S02]  /*02f0*/  LEA.HI.SX32 R13, R0, R13, 0x1a ;  /* 0x0000000d000d7211 */ /* 0x000fe400078fd2ff */
[----:B------:R-:W-:-:S03]  /*0300*/  SHF.R.U32.HI R15, RZ, 0x1f, R14 ;  /* 0x0000001fff0f7819 */ /* 0x000fc6000001160e */
[----:B------:R-:W-:Y:S01]  /*0310*/  IMAD.HI R3, R13, -0x15f15f15, R12 ;  /* 0xea0ea0eb0d037827 */ /* 0x000fe200078e020c */
[----:B------:R-:W-:-:S03]  /*0320*/  LEA.HI.SX32 R15, R14, R15, 0x13 ;  /* 0x0000000f0e0f7211 */ /* 0x000fc600078f9aff */
[----:B------:R-:W-:Y:S01]  /*0330*/  IMAD.MOV.U32 R14, RZ, RZ, RZ ;  /* 0x000000ffff0e7224 */ /* 0x000fe200078e00ff */
[----:B------:R-:W-:-:S03]  /*0340*/  SHF.R.U32.HI R12, RZ, 0x1f, R3 ;  /* 0x0000001fff0c7819 */ /* 0x000fc60000011603 */
[----:B------:R-:W-:Y:S01]  /*0350*/  IMAD.HI R0, R15, -0x15f15f15, R14 ;  /* 0xea0ea0eb0f007827 */ /* 0x000fe200078e020e */
[----:B------:R-:W-:-:S04]  /*0360*/  LEA.HI.SX32 R12, R3, R12, 0x1b ;  /* 0x0000000c030c7211 */ /* 0x000fc800078fdaff */
[----:B------:R-:W-:-:S04]  /*0370*/  SHF.R.U32.HI R3, RZ, 0x1f, R0 ;  /* 0x0000001fff037819 */ /* 0x000fc80000011600 */
[----:B------:R-:W-:Y:S01]  /*0380*/  LEA.HI.SX32 R14, R0, R3, 0x1b ;  /* 0x00000003000e7211 */ /* 0x000fe200078fdaff */
[----:B------:R-:W-:Y:S02]  /*0390*/  IMAD R3, R12, -0x23, R13 ;  /* 0xffffffdd0c037824 */ /* 0x000fe400078e020d */
[----:B------:R-:W-:Y:S02]  /*03a0*/  VIADD R12, R2, 0x1 ;  /* 0x00000001020c7836 */ /* 0x000fe40000000000 */
[----:B------:R-:W-:Y:S01]  /*03b0*/  IMAD R0, R14, -0x23, R15 ;  /* 0xffffffdd0e007824 */ /* 0x000fe200078e020f */
[----:B------:R-:W-:Y:S01]  /*03c0*/  ISETP.GT.AND P5, PT, R3, -0x1, PT ;  /* 0xffffffff0300780c */ /* 0x000fe20003fa4270 */
[----:B------:R-:W-:Y:S01]  /*03d0*/  VIADD R13, R19, 0xffffd980 ;  /* 0xffffd980130d7836 */ /* 0x000fe20000000000 */
[----:B------:R-:W-:Y:S02]  /*03e0*/  ISETP.GT.AND P0, PT, R3, RZ, PT ;  /* 0x000000ff0300720c */ /* 0x000fe40003f04270 */
[----:B------:R-:W-:-:S02]  /*03f0*/  ISETP.GT.AND P5, PT, R0, RZ, P5 ;  /* 0x000000ff0000720c */ /* 0x000fc40002fa4270 */
[----:B------:R-:W-:Y:S01]  /*0400*/  ISETP.GE.U32.AND P1, PT, R12, 0x23, PT ;  /* 0x000000230c00780c */ /* 0x000fe20003f26070 */
[----:B------:R-:W-:Y:S01]  /*0410*/  IMAD.WIDE R12, R13, 0x4, R20 ;  /* 0x000000040d0c7825 */ /* 0x000fe200078e0214 */
[----:B--2---:R-:W-:Y:S02]  /*0420*/  SEL R28, R4, RZ, P4 ;  /* 0x000000ff041c7207 */ /* 0x004fe40002000000 */
[----:B------:R-:W-:Y:S02]  /*0430*/  SEL R27, R5, RZ, P4 ;  /* 0x000000ff051b7207 */ /* 0x000fe40002000000 */
[----:B------:R-:W-:Y:S02]  /*0440*/  CS2R R4, SRZ ;  /* 0x0000000000047805 */ /* 0x000fe4000001ff00 */
[----:B------:R-:W-:Y:S02]  /*0450*/  SEL R16, R6, RZ, P4 ;  /* 0x000000ff06107207 */ /* 0x000fe40002000000 */
[----:B------:R-:W-:-:S02]  /*0460*/  SEL R18, R7, RZ, P4 ;  /* 0x000000ff07127207 */ /* 0x000fc40002000000 */
[----:B------:R-:W-:Y:S02]  /*0470*/  CS2R R6, SRZ ;  /* 0x0000000000067805 */ /* 0x000fe4000001ff00 */
[----:B------:R-:W-:Y:S02]  /*0480*/  ISETP.GT.AND P4, PT, R0, RZ, P0 ;  /* 0x000000ff0000720c */ /* 0x000fe40000784270 */
[----:B---3--:R-:W-:Y:S02]  /*0490*/  SEL R25, R8, RZ, P3 ;  /* 0x000000ff08197207 */ /* 0x008fe40001800000 */
[----:B------:R-:W-:Y:S02]  /*04a0*/  SEL R8, R9, RZ, P3 ;  /* 0x000000ff09087207 */ /* 0x000fe40001800000 */
[----:B------:R-:W-:Y:S01]  /*04b0*/  SEL R15, R10, RZ, P3 ;  /* 0x000000ff0a0f7207 */ /* 0x000fe20001800000 */
[----:B------:R-:W-:Y:S01]  /*04c0*/  FADD R28, R28, R25 ;  /* 0x000000191c1c7221 */ /* 0x000fe20000000000 */
[----:B------:R-:W-:Y:S01]  /*04d0*/  SEL R29, R11, RZ, P3 ;  /* 0x000000ff0b1d7207 */ /* 0x000fe20001800000 */
[----:B------:R-:W-:Y:S01]  /*04e0*/  FADD R27, R27, R8 ;  /* 0x000000081b1b7221 */ /* 0x000fe20000000000 */
[----:B------:R-:W-:Y:S01]  /*04f0*/  ISETP.LT.AND P3, PT, R23, 0x158880, P5 ;  /* 0x001588801700780c */ /* 0x000fe20002f61270 */
[----:B------:R-:W-:Y:S01]  /*0500*/  VIADD R25, R19, 0xffffdaa0 ;  /* 0xffffdaa013197836 */ /* 0x000fe20000000000 */
[----:B------:R-:W-:-:S02]  /*0510*/  ISETP.LT.AND P4, PT, R23, 0x158880, P4 ;  /* 0x001588801700780c */ /* 0x000fc40002781270 */
[----:B------:R-:W-:Y:S02]  /*0520*/  CS2R R8, SRZ ;  /* 0x0000000000087805 */ /* 0x000fe4000001ff00 */
[----:B------:R-:W-:Y:S01]  /*0530*/  CS2R R10, SRZ ;  /* 0x00000000000a7805 */ /* 0x000fe2000001ff00 */
[----:B------:R-:W-:Y:S01]  /*0540*/  IMAD.WIDE R24, R25, 0x4, R20 ;  /* 0x0000000419187825 */ /* 0x000fe200078e0214 */
[----:B------:R-:W-:-:S03]  /*0550*/  ISETP.GT.AND P5, PT, R17, RZ, !P1 ;  /* 0x000000ff1100720c */ /* 0x000fc60004fa4270 */
[----:B------:R-:W-:Y:S01]  /*0560*/  FADD R18, R18, R29 ;  /* 0x0000001d12127221 */ /* 0x000fe20000000000 */
[C---:B------:R-:W-:Y:S01]  /*0570*/  ISETP.LT.AND P5, PT, R19.reuse, 0x158880, P5 ;  /* 0x001588801300780c */ /* 0x040fe20002fa1270 */
[----:B------:R1:W2:Y:S01]  /*0580*/  @P3 LDG.E.128 R8, desc[UR4][R24.64] ;  /* 0x0000000418083981 */ /* 0x0002a2000c1e1d00 */
[----:B------:R-:W-:Y:S02]  /*0590*/  VIADD R29, R19, 0xffffd9c0 ;  /* 0xffffd9c0131d7836 */ /* 0x000fe40000000000 */
[----:B------:R-:W-:Y:S01]  /*05a0*/  FADD R16, R16, R15 ;  /* 0x0000000f10107221 */ /* 0x000fe20000000000 */
[----:B------:R-:W-:Y:S01]  /*05b0*/  CS2R R14, SRZ ;  /* 0x00000000000e7805 */ /* 0x000fe2000001ff00 */
[----:B------:R3:W4:Y:S01]  /*05c0*/  @P4 LDG.E.128 R4, desc[UR4][R12.64] ;  /* 0x000000040c044981 */ /* 0x000722000c1e1d00 */
[----:B-1----:R-:W-:Y:S01]  /*05d0*/  IMAD.WIDE R24, R29, 0x4, R20 ;  /* 0x000000041d187825 */ /* 0x002fe200078e0214 */
[----:B---3--:R-:W-:-:S06]  /*05e0*/  CS2R R12, SRZ ;  /* 0x00000000000c7805 */ /* 0x008fcc000001ff00 */
[----:B------:R2:W3:Y:S01]  /*05f0*/  @P5 LDG.E.128 R12, desc[UR4][R24.64] ;  /* 0x00000004180c5981 */ /* 0x0004e2000c1e1d00 */
[----:B------:R-:W-:Y:S02]  /*0600*/  VIADD R22, R3, 0x1 ;  /* 0x0000000103167836 */ /* 0x000fe40000000000 */
[----:B------:R-:W-:Y:S01]  /*0610*/  VIADD R29, R19, 0xffffdbc0 ;  /* 0xffffdbc0131d7836 */ /* 0x000fe20000000000 */
[----:B--2---:R-:W-:Y:S02]  /*0620*/  SEL R25, R8, RZ, P3 ;  /* 0x000000ff08197207 */ /* 0x004fe40001800000 */
[----:B------:R-:W-:Y:S02]  /*0630*/  SEL R8, R9, RZ, P3 ;  /* 0x000000ff09087207 */ /* 0x000fe40001800000 */
[----:B------:R-:W-:Y:S02]  /*0640*/  SEL R9, R10, RZ, P3 ;  /* 0x000000ff0a097207 */ /* 0x000fe40001800000 */
[----:B------:R-:W-:-:S02]  /*0650*/  SEL R26, R11, RZ, P3 ;  /* 0x000000ff0b1a7207 */ /* 0x000fc40001800000 */
[----:B------:R-:W-:Y:S02]  /*0660*/  ISETP.GE.U32.AND P3, PT, R22, 0x23, PT ;  /* 0x000000231600780c */ /* 0x000fe40003f66070 */
[----:B----4-:R-:W-:Y:S02]  /*0670*/  SEL R4, R4, RZ, P4 ;  /* 0x000000ff04047207 */ /* 0x010fe40002000000 */
[----:B------:R-:W-:Y:S02]  /*0680*/  SEL R5, R5, RZ, P4 ;  /* 0x000000ff05057207 */ /* 0x000fe40002000000 */
[----:B------:R-:W-:Y:S02]  /*0690*/  SEL R6, R6, RZ, P4 ;  /* 0x000000ff06067207 */ /* 0x000fe40002000000 */
[----:B------:R-:W-:Y:S02]  /*06a0*/  SEL R7, R7, RZ, P4 ;  /* 0x000000ff07077207 */ /* 0x000fe40002000000 */
[----:B------:R-:W-:-:S03]  /*06b0*/  ISETP.GT.AND P4, PT, R0, RZ, !P3 ;  /* 0x000000ff0000720c */ /* 0x000fc60005f84270 */
[----:B------:R-:W-:Y:S01]  /*06c0*/  FADD R26, R7, R26 ;  /* 0x0000001a071a7221 */ /* 0x000fe20000000000 */
[----:B------:R-:W-:Y:S02]  /*06d0*/  ISETP.LT.AND P4, PT, R23, 0x158880, P4 ;  /* 0x001588801700780c */ /* 0x000fe40002781270 */
[----:B---3--:R-:W-:Y:S01]  /*06e0*/  SEL R7, R12, RZ, P5 ;  /* 0x000000ff0c077207 */ /* 0x008fe20002800000 */
[----:B------:R-:W-:Y:S01]  /*06f0*/  FADD R22, R4, R25 ;  /* 0x0000001904167221 */ /* 0x000fe20000000000 */
[----:B------:R-:W-:Y:S01]  /*0700*/  FADD R25, R5, R8 ;  /* 0x0000000805197221 */ /* 0x000fe20000000000 */
[----:B------:R-:W-:Y:S01]  /*0710*/  FADD R24, R6, R9 ;  /* 0x0000000906187221 */ /* 0x000fe20000000000 */
[----:B------:R-:W-:Y:S01]  /*0720*/  SEL R12, R13, RZ, P5 ;  /* 0x000000ff0d0c7207 */ /* 0x000fe20002800000 */
[----:B------:R-:W-:Y:S01]  /*0730*/  FADD R13, R28, R7 ;  /* 0x000000071c0d7221 */ /* 0x000fe20000000000 */
[----:B------:R-:W-:Y:S02]  /*0740*/  CS2R R8, SRZ ;  /* 0x0000000000087805 */ /* 0x000fe4000001ff00 */
[----:B------:R-:W-:Y:S01]  /*0750*/  CS2R R10, SRZ ;  /* 0x00000000000a7805 */ /* 0x000fe2000001ff00 */
[----:B------:R-:W-:Y:S01]  /*0760*/  IMAD.WIDE R28, R29, 0x4, R20 ;  /* 0x000000041d1c7825 */ /* 0x000fe200078e0214 */
[----:B------:R-:W-:-:S02]  /*0770*/  SEL R5, R14, RZ, P5 ;  /* 0x000000ff0e057207 */ /* 0x000fc40002800000 */
[----:B------:R-:W-:Y:S02]  /*0780*/  SEL R15, R15, RZ, P5 ;  /* 0x000000ff0f0f7207 */ /* 0x000fe40002800000 */
[----:B------:R-:W-:Y:S01]  /*0790*/  ISETP.GT.AND P5, PT, R17, -0x1, P2 ;  /* 0xffffffff1100780c */ /* 0x000fe200017a4270 */
[----:B------:R-:W2:Y:S03]  /*07a0*/  @P4 LDG.E.128 R8, desc[UR4][R28.64] ;  /* 0x000000041c084981 */ /* 0x000ea6000c1e1d00 */
[C---:B------:R-:W-:Y:S01]  /*07b0*/  ISETP.LT.AND P5, PT, R19.reuse, 0x158880, P5 ;  /* 0x001588801300780c */ /* 0x040fe20002fa1270 */
[----:B------:R-:W-:Y:S01]  /*07c0*/  FADD R18, R18, R15 ;  /* 0x0000000f12127221 */ /* 0x000fe20000000000 */
[----:B------:R-:W-:Y:S02]  /*07d0*/  VIADD R15, R19, 0xfffffee0 ;  /* 0xfffffee0130f7836 */ /* 0x000fe40000000000 */
[----:B------:R-:W-:Y:S01]  /*07e0*/  FADD R16, R16, R5 ;  /* 0x0000000510107221 */ /* 0x000fe20000000000 */
[----:B------:R-:W-:-:S02]  /*07f0*/  CS2R R4, SRZ ;  /* 0x0000000000047805 */ /* 0x000fc4000001ff00 */
[----:B------:R-:W-:Y:S01]  /*0800*/  CS2R R6, SRZ ;  /* 0x0000000000067805 */ /* 0x000fe2000001ff00 */
[----:B------:R-:W-:-:S05]  /*0810*/  IMAD.WIDE R14, R15, 0x4, R20 ;  /* 0x000000040f0e7825 */ /* 0x000fca00078e0214 */
[----:B------:R1:W3:Y:S01]  /*0820*/  @P5 LDG.E.128 R4, desc[UR4][R14.64] ;  /* 0x000000040e045981 */ /* 0x0002e2000c1e1d00 */
[----:B------:R-:W-:Y:S01]  /*0830*/  FADD R12, R27, R12 ;  /* 0x0000000c1b0c7221 */ /* 0x000fe20000000000 */
[----:B------:R-:W-:Y:S02]  /*0840*/  ISETP.GE.AND P6, PT, R19, 0x158880, PT ;  /* 0x001588801300780c */ /* 0x000fe40003fc6270 */
[----:B------:R-:W-:Y:S02]  /*0850*/  LOP3.LUT R27, R17, R2, RZ, 0xfc, !PT ;  /* 0x00000002111b7212 */ /* 0x000fe400078efcff */
[----:B------:R-:W-:Y:S02]  /*0860*/  ISETP.GT.AND P0, PT, R0, -0x1, P0 ;  /* 0xffffffff0000780c */ /* 0x000fe40000704270 */
[----:B------:R-:W-:Y:S02]  /*0870*/  ISETP.GT.AND P2, PT, R27, -0x1, !P6 ;  /* 0xffffffff1b00780c */ /* 0x000fe40007744270 */
[----:B------:R-:W-:Y:S01]  /*0880*/  ISETP.LT.AND P0, PT, R23, 0x158880, P0 ;  /* 0x001588801700780c */ /* 0x000fe20000701270 */
[----:B-1----:R-:W-:Y:S01]  /*0890*/  IMAD.WIDE R14, R19, 0x4, R20 ;  /* 0x00000004130e7825 */ /* 0x002fe200078e0214 */
[----:B--2---:R-:W-:-:S02]  /*08a0*/  SEL R27, R8, RZ, P4 ;  /* 0x000000ff081b7207 */ /* 0x004fc40002000000 */
[----:B------:R-:W-:Y:S02]  /*08b0*/  SEL R8, R9, RZ, P4 ;  /* 0x000000ff09087207 */ /* 0x000fe40002000000 */
[----:B------:R-:W-:Y:S02]  /*08c0*/  SEL R9, R10, RZ, P4 ;  /* 0x000000ff0a097207 */ /* 0x000fe40002000000 */
[----:B------:R-:W-:Y:S01]  /*08d0*/  SEL R11, R11, RZ, P4 ;  /* 0x000000ff0b0b7207 */ /* 0x000fe20002000000 */
[----:B------:R-:W-:Y:S02]  /*08e0*/  FADD R25, R25, R8 ;  /* 0x0000000819197221 */ /* 0x000fe40000000000 */
[----:B------:R-:W-:Y:S01]  /*08f0*/  FADD R24, R24, R9 ;  /* 0x0000000918187221 */ /* 0x000fe20000000000 */
[----:B------:R-:W-:Y:S01]  /*0900*/  CS2R R8, SRZ ;  /* 0x0000000000087805 */ /* 0x000fe2000001ff00 */
[----:B------:R-:W-:Y:S01]  /*0910*/  FADD R26, R26, R11 ;  /* 0x0000000b1a1a7221 */ /* 0x000fe20000000000 */
[----:B------:R-:W-:-:S02]  /*0920*/  CS2R R10, SRZ ;  /* 0x00000000000a7805 */ /* 0x000fc4000001ff00 */
[----:B---3--:R-:W-:Y:S02]  /*0930*/  SEL R4, R4, RZ, P5 ;  /* 0x000000ff04047207 */ /* 0x008fe40002800000 */
[----:B------:R-:W-:Y:S02]  /*0940*/  SEL R5, R5, RZ, P5 ;  /* 0x000000ff05057207 */ /* 0x000fe40002800000 */
[----:B------:R-:W2:Y:S01]  /*0950*/  @P0 LDG.E.128 R8, desc[UR4][R14.64+0x380] ;  /* 0x000380040e080981 */ /* 0x000ea2000c1e1d00 */
[----:B------:R-:W-:Y:S01]  /*0960*/  SEL R7, R7, RZ, P5 ;  /* 0x000000ff07077207 */ /* 0x000fe20002800000 */
[----:B------:R-:W-:Y:S01]  /*0970*/  FADD R22, R22, R27 ;  /* 0x0000001b16167221 */ /* 0x000fe20000000000 */
[----:B------:R-:W-:Y:S01]  /*0980*/  FADD R13, R13, R4 ;  /* 0x000000040d0d7221 */ /* 0x000fe20000000000 */
[----:B------:R-:W-:Y:S01]  /*0990*/  SEL R27, R6, RZ, P5 ;  /* 0x000000ff061b7207 */ /* 0x000fe20002800000 */
[----:B------:R-:W-:Y:S01]  /*09a0*/  FADD R12, R12, R5 ;  /* 0x000000050c0c7221 */ /* 0x000fe20000000000 */
[----:B------:R-:W-:Y:S01]  /*09b0*/  FADD R18, R18, R7 ;  /* 0x0000000712127221 */ /* 0x000fe20000000000 */
[----:B------:R-:W-:-:S02]  /*09c0*/  CS2R R4, SRZ ;  /* 0x0000000000047805 */ /* 0x000fc4000001ff00 */
[----:B------:R-:W-:-:S06]  /*09d0*/  CS2R R6, SRZ ;  /* 0x0000000000067805 */ /* 0x000fcc000001ff00 */
[----:B------:R-:W3:Y:S01]  /*09e0*/  @P2 LDG.E.128 R4, desc[UR4][R14.64] ;  /* 0x000000040e042981 */ /* 0x000ee2000c1e1d00 */
[----:B------:R-:W-:Y:S01]  /*09f0*/  FADD R16, R16, R27 ;  /* 0x0000001b10107221 */ /* 0x000fe20000000000 */
[----:B------:R-:W-:Y:S02]  /*0a00*/  ISETP.GE.AND P5, PT, R23, 0x158880, PT ;  /* 0x001588801700780c */ /* 0x000fe40003fa6270 */
[----:B--2---:R-:W-:Y:S02]  /*0a10*/  SEL R27, R8, RZ, P0 ;  /* 0x000000ff081b7207 */ /* 0x004fe40000000000 */
[----:B------:R-:W-:Y:S02]  /*0a20*/  SEL R8, R9, RZ, P0 ;  /* 0x000000ff09087207 */ /* 0x000fe40000000000 */
[----:B------:R-:W-:-:S03]  /*0a30*/  SEL R9, R10, RZ, P0 ;  /* 0x000000ff0a097207 */ /* 0x000fc60000000000 */
[----:B------:R-:W-:Y:S01]  /*0a40*/  FADD R25, R25, R8 ;  /* 0x0000000819197221 */ /* 0x000fe20000000000 */
[----:B------:R-:W-:Y:S02]  /*0a50*/  LOP3.LUT R8, R0, R3, RZ, 0xfc, !PT ;  /* 0x0000000300087212 */ /* 0x000fe400078efcff */
[----:B------:R-:W-:Y:S02]  /*0a60*/  SEL R11, R11, RZ, P0 ;  /* 0x000000ff0b0b7207 */ /* 0x000fe40000000000 */
[----:B------:R-:W-:Y:S01]  /*0a70*/  ISETP.GT.AND P4, PT, R8, -0x1, !P5 ;  /* 0xffffffff0800780c */ /* 0x000fe20006f84270 */
[----:B------:R-:W-:Y:S01]  /*0a80*/  FADD R24, R24, R9 ;  /* 0x0000000918187221 */ /* 0x000fe20000000000 */
[----:B---3--:R-:W-:Y:S01]  /*0a90*/  SEL R4, R4, RZ, P2 ;  /* 0x000000ff04047207 */ /* 0x008fe20001000000 */
[----:B------:R-:W-:Y:S01]  /*0aa0*/  FADD R26, R26, R11 ;  /* 0x0000000b1a1a7221 */ /* 0x000fe20000000000 */
[----:B------:R-:W-:Y:S02]  /*0ab0*/  SEL R5, R5, RZ, P2 ;  /* 0x000000ff05057207 */ /* 0x000fe40001000000 */
[----:B------:R-:W-:-:S02]  /*0ac0*/  SEL R9, R6, RZ, P2 ;  /* 0x000000ff06097207 */ /* 0x000fc40001000000 */
[----:B------:R-:W-:Y:S02]  /*0ad0*/  SEL R11, R7, RZ, P2 ;  /* 0x000000ff070b7207 */ /* 0x000fe40001000000 */
[----:B------:R-:W-:Y:S01]  /*0ae0*/  ISETP.GT.AND P2, PT, R17, -0x1, !P1 ;  /* 0xffffffff1100780c */ /* 0x000fe20004f44270 */
[----:B------:R-:W-:Y:S01]  /*0af0*/  FADD R13, R13, R4 ;  /* 0x000000040d0d7221 */ /* 0x000fe20000000000 */
[----:B------:R-:W-:Y:S01]  /*0b00*/  FADD R12, R12, R5 ;  /* 0x000000050c0c7221 */ /* 0x000fe20000000000 */
[----:B------:R-:W-:Y:S02]  /*0b10*/  CS2R R4, SRZ ;  /* 0x0000000000047805 */ /* 0x000fe4000001ff00 */
[----:B------:R-:W-:Y:S02]  /*0b20*/  CS2R R6, SRZ ;  /* 0x0000000000067805 */ /* 0x000fe4000001ff00 */
[----:B------:R-:W-:Y:S01]  /*0b30*/  ISETP.LT.AND P2, PT, R19, 0x158880, P2 ;  /* 0x001588801300780c */ /* 0x000fe20001741270 */
[----:B------:R-:W-:Y:S01]  /*0b40*/  FADD R16, R16, R9 ;  /* 0x0000000910107221 */ /* 0x000fe20000000000 */
[----:B------:R-:W-:Y:S01]  /*0b50*/  FADD R18, R18, R11 ;  /* 0x0000000b12127221 */ /* 0x000fe20000000000 */
[----:B------:R-:W-:Y:S01]  /*0b60*/  CS2R R8, SRZ ;  /* 0x0000000000087805 */ /* 0x000fe2000001ff00 */
[----:B------:R-:W2:Y:S01]  /*0b70*/  @P4 LDG.E.128 R4, desc[UR4][R14.64+0x800] ;  /* 0x000800040e044981 */ /* 0x000ea2000c1e1d00 */
[----:B------:R-:W-:-:S08]  /*0b80*/  CS2R R10, SRZ ;  /* 0x00000000000a7805 */ /* 0x000fd0000001ff00 */
[----:B------:R1:W3:Y:S01]  /*0b90*/  @P2 LDG.E.128 R8, desc[UR4][R14.64+0x480] ;  /* 0x000480040e082981 */ /* 0x0002e2000c1e1d00 */
[----:B------:R-:W-:Y:S01]  /*0ba0*/  FADD R22, R22, R27 ;  /* 0x0000001b16167221 */ /* 0x000fe20000000000 */
[----:B------:R-:W-:-:S05]  /*0bb0*/  VIADD R27, R17, 0x1 ;  /* 0x00000001111b7836 */ /* 0x000fca0000000000 */
[C---:B------:R-:W-:Y:S02]  /*0bc0*/  ISETP.GE.U32.AND P0, PT, R27.reuse, 0x23, PT ;  /* 0x000000231b00780c */ /* 0x040fe40003f06070 */
[----:B------:R-:W-:Y:S01]  /*0bd0*/  ISETP.LT.U32.AND P1, PT, R27, 0x23, !P1 ;  /* 0x000000231b00780c */ /* 0x000fe20004f21070 */
[----:B-1----:R-:W-:-:S04]  /*0be0*/  VIADD R15, R19, 0x320 ;  /* 0x00000320130f7836 */ /* 0x002fc80000000000 */
[----:B------:R-:W-:Y:S01]  /*0bf0*/  IMAD.WIDE R14, R15, 0x4, R20 ;  /* 0x000000040f0e7825 */ /* 0x000fe200078e0214 */
[----:B--2---:R-:W-:Y:S02]  /*0c00*/  SEL R27, R4, RZ, P4 ;  /* 0x000000ff041b7207 */ /* 0x004fe40002000000 */
[----:B------:R-:W-:Y:S02]  /*0c10*/  SEL R4, R5, RZ, P4 ;  /* 0x000000ff05047207 */ /* 0x000fe40002000000 */
[----:B------:R-:W-:Y:S02]  /*0c20*/  SEL R5, R6, RZ, P4 ;  /* 0x000000ff06057207 */ /* 0x000fe40002000000 */
[----:B------:R-:W-:Y:S02]  /*0c30*/  SEL R7, R7, RZ, P4 ;  /* 0x000000ff07077207 */ /* 0x000fe40002000000 */
[----:B------:R-:W-:Y:S01]  /*0c40*/  ISETP.GT.AND P4, PT, R0, -0x1, !P3 ;  /* 0xffffffff0000780c */ /* 0x000fe20005f84270 */
[----:B------:R-:W-:Y:S01]  /*0c50*/  FADD R24, R24, R5 ;  /* 0x0000000518187221 */ /* 0x000fe20000000000 */
[----:B---3--:R-:W-:-:S02]  /*0c60*/  SEL R5, R9, RZ, P2 ;  /* 0x000000ff09057207 */ /* 0x008fc40001000000 */
[----:B------:R-:W-:Y:S02]  /*0c70*/  SEL R8, R8, RZ, P2 ;  /* 0x000000ff08087207 */ /* 0x000fe40001000000 */
[----:B------:R-:W-:Y:S02]  /*0c80*/  SEL R9, R10, RZ, P2 ;  /* 0x000000ff0a097207 */ /* 0x000fe40001000000 */
[----:B------:R-:W-:Y:S02]  /*0c90*/  SEL R11, R11, RZ, P2 ;  /* 0x000000ff0b0b7207 */ /* 0x000fe40001000000 */
[----:B------:R-:W-:Y:S02]  /*0ca0*/  ISETP.LT.AND P2, PT, R23, 0x158880, P4 ;  /* 0x001588801700780c */ /* 0x000fe40002741270 */
[----:B------:R-:W-:Y:S01]  /*0cb0*/  ISETP.GT.AND P4, PT, R2, RZ, !P0 ;  /* 0x000000ff0200720c */ /* 0x000fe20004784270 */
[----:B------:R-:W-:Y:S01]  /*0cc0*/  FADD R25, R25, R4 ;  /* 0x0000000419197221 */ /* 0x000fe20000000000 */
[----:B------:R-:W-:Y:S01]  /*0cd0*/  FADD R26, R26, R7 ;  /* 0x000000071a1a7221 */ /* 0x000fe20000000000 */
[----:B------:R-:W-:Y:S01]  /*0ce0*/  FADD R28, R12, R5 ;  /* 0x000000050c1c7221 */ /* 0x000fe20000000000 */
[----:B------:R-:W-:-:S02]  /*0cf0*/  ISETP.LT.AND P4, PT, R19, 0x158880, P4 ;  /* 0x001588801300780c */ /* 0x000fc40002781270 */
[----:B------:R-:W-:Y:S02]  /*0d00*/  CS2R R4, SRZ ;  /* 0x0000000000047805 */ /* 0x000fe4000001ff00 */
[----:B------:R-:W-:Y:S01]  /*0d10*/  CS2R R6, SRZ ;  /* 0x0000000000067805 */ /* 0x000fe2000001ff00 */
[----:B------:R-:W-:Y:S01]  /*0d20*/  FADD R22, R22, R27 ;  /* 0x0000001b16167221 */ /* 0x000fe20000000000 */
[----:B------:R-:W-:Y:S01]  /*0d30*/  FADD R27, R13, R8 ;  /* 0x000000080d1b7221 */ /* 0x000fe20000000000 */
[----:B------:R-:W-:Y:S02]  /*0d40*/  VIADD R13, R19, 0x2640 ;  /* 0x00002640130d7836 */ /* 0x000fe40000000000 */
[----:B------:R-:W-:Y:S01]  /*0d50*/  FADD R16, R16, R9 ;  /* 0x0000000910107221 */ /* 0x000fe20000000000 */
[----:B------:R-:W-:Y:S01]  /*0d60*/  FADD R18, R18, R11 ;  /* 0x0000000b12127221 */ /* 0x000fe20000000000 */
[----:B------:R1:W2:Y:S01]  /*0d70*/  @P2 LDG.E.128 R4, desc[UR4][R14.64] ;  /* 0x000000040e042981 */ /* 0x0002a2000c1e1d00 */
[----:B------:R-:W-:-:S02]  /*0d80*/  CS2R R8, SRZ ;  /* 0x0000000000087805 */ /* 0x000fc4000001ff00 */
[----:B------:R-:W-:Y:S01]  /*0d90*/  CS2R R10, SRZ ;  /* 0x00000000000a7805 */ /* 0x000fe2000001ff00 */
[----:B-1----:R-:W-:-:S05]  /*0da0*/  IMAD.WIDE R14, R13, 0x4, R20 ;  /* 0x000000040d0e7825 */ /* 0x002fca00078e0214 */
[----:B------:R1:W3:Y:S01]  /*0db0*/  @P4 LDG.E.128 R8, desc[UR4][R14.64] ;  /* 0x000000040e084981 */ /* 0x0002e2000c1e1d00 */
[----:B------:R-:W-:-:S05]  /*0dc0*/  VIADD R12, R0, 0x1 ;  /* 0x00000001000c7836 */ /* 0x000fca0000000000 */
[----:B------:R-:W-:Y:S02]  /*0dd0*/  ISETP.LT.U32.AND P3, PT, R12, 0x23, !P3 ;  /* 0x000000230c00780c */ /* 0x000fe40005f61070 */
[----:B--2---:R-:W-:Y:S02]  /*0de0*/  SEL R13, R4, RZ, P2 ;  /* 0x000000ff040d7207 */ /* 0x004fe40001000000 */
[----:B------:R-:W-:Y:S02]  /*0df0*/  SEL R4, R5, RZ, P2 ;  /* 0x000000ff05047207 */ /* 0x000fe40001000000 */
[----:B-1----:R-:W-:Y:S02]  /*0e00*/  SEL R15, R6, RZ, P2 ;  /* 0x000000ff060f7207 */ /* 0x002fe40001000000 */
[----:B------:R-:W-:Y:S02]  /*0e10*/  SEL R7, R7, RZ, P2 ;  /* 0x000000ff07077207 */ /* 0x000fe40001000000 */
[----:B------:R-:W-:-:S02]  /*0e20*/  ISETP.GE.U32.AND P2, PT, R12, 0x23, PT ;  /* 0x000000230c00780c */ /* 0x000fc40003f46070 */
[----:B---3--:R-:W-:Y:S02]  /*0e30*/  SEL R8, R8, RZ, P4 ;  /* 0x000000ff08087207 */ /* 0x008fe40002000000 */
[----:B------:R-:W-:Y:S02]  /*0e40*/  SEL R9, R9, RZ, P4 ;  /* 0x000000ff09097207 */ /* 0x000fe40002000000 */
[----:B------:R-:W-:Y:S02]  /*0e50*/  SEL R29, R10, RZ, P4 ;  /* 0x000000ff0a1d7207 */ /* 0x000fe40002000000 */
[----:B------:R-:W-:Y:S02]  /*0e60*/  SEL R5, R11, RZ, P4 ;  /* 0x000000ff0b057207 */ /* 0x000fe40002000000 */
[----:B------:R-:W-:-:S04]  /*0e70*/  ISETP.GT.AND P4, PT, R3, RZ, !P2 ;  /* 0x000000ff0300720c */ /* 0x000fc80005784270 */
[----:B------:R-:W-:Y:S01]  /*0e80*/  ISETP.LT.AND P4, PT, R23, 0x158880, P4 ;  /* 0x001588801700780c */ /* 0x000fe20002781270 */
[----:B------:R-:W-:Y:S02]  /*0e90*/  VIADD R11, R19, 0x2840 ;  /* 0x00002840130b7836 */ /* 0x000fe40000000000 */
[----:B------:R-:W-:Y:S01]  /*0ea0*/  FADD R22, R22, R13 ;  /* 0x0000000d16167221 */ /* 0x000fe20000000000 */
[----:B------:R-:W-:Y:S01]  /*0eb0*/  FADD R24, R24, R15 ;  /* 0x0000000f18187221 */ /* 0x000fe20000000000 */
[----:B------:R-:W-:Y:S02]  /*0ec0*/  CS2R R12, SRZ ;  /* 0x00000000000c7805 */ /* 0x000fe4000001ff00 */
[----:B------:R-:W-:Y:S01]  /*0ed0*/  CS2R R14, SRZ ;  /* 0x00000000000e7805 */ /* 0x000fe2000001ff00 */
[----:B------:R-:W-:-:S05]  /*0ee0*/  IMAD.WIDE R10, R11, 0x4, R20 ;  /* 0x000000040b0a7825 */ /* 0x000fca00078e0214 */
[----:B------:R1:W2:Y:S01]  /*0ef0*/  @P4 LDG.E.128 R12, desc[UR4][R10.64] ;  /* 0x000000040a0c4981 */ /* 0x0002a2000c1e1d00 */
[----:B------:R-:W-:Y:S01]  /*0f00*/  ISETP.GT.AND P0, PT, R2, -0x1, !P0 ;  /* 0xffffffff0200780c */ /* 0x000fe20004704270 */
[----:B------:R-:W-:-:S03]  /*0f10*/  FADD R26, R26, R7 ;  /* 0x000000071a1a7221 */ /* 0x000fc60000000000 */
[C---:B------:R-:W-:Y:S01]  /*0f20*/  ISETP.LT.AND P0, PT, R19.reuse, 0x158880, P0 ;  /* 0x001588801300780c */ /* 0x040fe20000701270 */
[----:B------:R-:W-:Y:S02]  /*0f30*/  VIADD R7, R19, 0x2760 ;  /* 0x0000276013077836 */ /* 0x000fe40000000000 */
[----:B------:R-:W-:Y:S01]  /*0f40*/  FADD R27, R27, R8 ;  /* 0x000000081b1b7221 */ /* 0x000fe20000000000 */
[----:B------:R-:W-:Y:S01]  /*0f50*/  FADD R28, R28, R9 ;  /* 0x000000091c1c7221 */ /* 0x000fe20000000000 */
[----:B------:R-:W-:Y:S02]  /*0f60*/  CS2R R8, SRZ ;  /* 0x0000000000087805 */ /* 0x000fe4000001ff00 */
[----:B-1----:R-:W-:Y:S01]  /*0f70*/  CS2R R10, SRZ ;  /* 0x00000000000a7805 */ /* 0x002fe2000001ff00 */
[----:B------:R-:W-:Y:S01]  /*0f80*/  IMAD.WIDE R6, R7, 0x4, R20 ;  /* 0x0000000407067825 */ /* 0x000fe200078e0214 */
[----:B------:R-:W-:-:S03]  /*0f90*/  ISETP.GT.AND P2, PT, R3, -0x1, !P2 ;  /* 0xffffffff0300780c */ /* 0x000fc60005744270 */
[----:B------:R-:W-:Y:S01]  /*0fa0*/  FADD R4, R25, R4 ;  /* 0x0000000419047221 */ /* 0x000fe20000000000 */
[----:B------:R-:W-:Y:S01]  /*0fb0*/  FADD R29, R16, R29 ;  /* 0x0000001d101d7221 */ /* 0x000fe20000000000 */
[C---:B------:R-:W-:Y:S01]  /*0fc0*/  ISETP.LT.AND P2, PT, R23.reuse, 0x158880, P2 ;  /* 0x001588801700780c */ /* 0x040fe20001741270 */
[----:B------:R1:W3:Y:S01]  /*0fd0*/  @P0 LDG.E.128 R8, desc[UR4][R6.64] ;  /* 0x0000000406080981 */ /* 0x0002e2000c1e1d00 */
[----:B------:R-:W-:Y:S01]  /*0fe0*/  ISETP.LT.AND P3, PT, R23, 0x158880, P3 ;  /* 0x001588801700780c */ /* 0x000fe20001f61270 */
[----:B------:R-:W-:Y:S01]  /*0ff0*/  FADD R18, R18, R5 ;  /* 0x0000000512127221 */ /* 0x000fe20000000000 */
[----:B-1----:R-:W-:Y:S02]  /*1000*/  CS2R R6, SRZ ;  /* 0x0000000000067805 */ /* 0x002fe4000001ff00 */
[----:B--2---:R-:W-:-:S05]  /*1010*/  SEL R13, R13, RZ, P4 ;  /* 0x000000ff0d0d7207 */ /* 0x004fca0002000000 */
[----:B------:R-:W-:Y:S01]  /*1020*/  FADD R16, R4, R13 ;  /* 0x0000000d04107221 */ /* 0x000fe20000000000 */
[----:B------:R-:W-:Y:S01]  /*1030*/  VIADD R13, R19, 0x2960 ;  /* 0x00002960130d7836 */ /* 0x000fe20000000000 */
[----:B------:R-:W-:Y:S02]  /*1040*/  SEL R23, R12, RZ, P4 ;  /* 0x000000ff0c177207 */ /* 0x000fe40002000000 */
[----:B------:R-:W-:Y:S01]  /*1050*/  CS2R R4, SRZ ;  /* 0x0000000000047805 */ /* 0x000fe2000001ff00 */
[----:B------:R-:W-:-:S05]  /*1060*/  IMAD.WIDE R12, R13, 0x4, R20 ;  /* 0x000000040d0c7825 */ /* 0x000fca00078e0214 */
[----:B------:R1:W2:Y:S01]  /*1070*/  @P2 LDG.E.128 R4, desc[UR4][R12.64] ;  /* 0x000000040c042981 */ /* 0x0002a2000c1e1d00 */
[----:B------:R-:W-:Y:S02]  /*1080*/  ISETP.LT.AND P1, PT, R19, 0x158880, P1 ;  /* 0x001588801300780c */ /* 0x000fe40000f21270 */
[----:B---3--:R-:W-:Y:S02]  /*1090*/  SEL R9, R9, RZ, P0 ;  /* 0x000000ff09097207 */ /* 0x008fe40000000000 */
[----:B------:R-:W-:Y:S02]  /*10a0*/  SEL R15, R15, RZ, P4 ;  /* 0x000000ff0f0f7207 */ /* 0x000fe40002000000 */
[----:B------:R-:W-:Y:S01]  /*10b0*/  SEL R8, R8, RZ, P0 ;  /* 0x000000ff08087207 */ /* 0x000fe20000000000 */
[----:B------:R-:W-:Y:S01]  /*10c0*/  FADD R28, R28, R9 ;  /* 0x000000091c1c7221 */ /* 0x000fe20000000000 */
[----:B------:R-:W-:Y:S01]  /*10d0*/  VIADD R9, R19, 0x2880 ;  /* 0x0000288013097836 */ /* 0x000fe20000000000 */
[----:B------:R-:W-:Y:S01]  /*10e0*/  SEL R25, R14, RZ, P4 ;  /* 0x000000ff0e197207 */ /* 0x000fe20002000000 */
[----:B------:R-:W-:Y:S01]  /*10f0*/  FADD R26, R26, R15 ;  /* 0x0000000f1a1a7221 */ /* 0x000fe20000000000 */
[----:B------:R-:W-:Y:S01]  /*1100*/  FADD R27, R27, R8 ;  /* 0x000000081b1b7221 */ /* 0x000fe20000000000 */
[----:B-1----:R-:W-:-:S02]  /*1110*/  CS2R R12, SRZ ;  /* 0x00000000000c7805 */ /* 0x002fc4000001ff00 */
[----:B------:R-:W-:Y:S01]  /*1120*/  CS2R R14, SRZ ;  /* 0x00000000000e7805 */ /* 0x000fe2000001ff00 */
[----:B------:R-:W-:-:S04]  /*1130*/  IMAD.WIDE R8, R9, 0x4, R20 ;  /* 0x0000000409087825 */ /* 0x000fc800078e0214 */
[----:B------:R-:W-:Y:S01]  /*1140*/  FADD R24, R24, R25 ;  /* 0x0000001918187221 */ /* 0x000fe20000000000 */
[----:B------:R-:W-:Y:S01]  /*1150*/  SEL R25, R11, RZ, P0 ;  /* 0x000000ff0b197207 */ /* 0x000fe20000000000 */
[----:B------:R-:W-:Y:S01]  /*1160*/  FADD R22, R22, R23 ;  /* 0x0000001716167221 */ /* 0x000fe20000000000 */
[----:B------:R-:W-:Y:S01]  /*1170*/  SEL R10, R10, RZ, P0 ;  /* 0x000000ff0a0a7207 */ /* 0x000fe20000000000 */
[----:B------:R1:W3:Y:S01]  /*1180*/  @P1 LDG.E.128 R12, desc[UR4][R8.64] ;  /* 0x00000004080c1981 */ /* 0x0002e2000c1e1d00 */
[----:B------:R-:W-:-:S03]  /*1190*/  VIADD R23, R19, 0x2a80 ;  /* 0x00002a8013177836 */ /* 0x000fc60000000000 */
[----:B------:R-:W-:Y:S01]  /*11a0*/  FADD R29, R29, R10 ;  /* 0x0000000a1d1d7221 */ /* 0x000fe20000000000 */
[----:B------:R-:W-:Y:S01]  /*11b0*/  IMAD.WIDE R20, R23, 0x4, R20 ;  /* 0x0000000417147825 */ /* 0x000fe200078e0214 */
[----:B-1----:R-:W-:Y:S02]  /*11c0*/  CS2R R8, SRZ ;  /* 0x0000000000087805 */ /* 0x002fe4000001ff00 */
[C---:B------:R-:W-:Y:S02]  /*11d0*/  ISETP.GT.AND P0, PT, R17.reuse, 0x21, PT ;  /* 0x000000211100780c */ /* 0x040fe40003f04270 */
[----:B------:R-:W-:Y:S01]  /*11e0*/  ISETP.GE.AND P4, PT, R17, 0x22, PT ;  /* 0x000000221100780c */ /* 0x000fe20003f86270 */
[----:B------:R-:W-:Y:S01]  /*11f0*/  FADD R18, R18, R25 ;  /* 0x0000001912127221 */ /* 0x000fe20000000000 */
[----:B--2---:R-:W-:-:S05]  /*1200*/  SEL R11, R4, RZ, P2 ;  /* 0x000000ff040b7207 */ /* 0x004fca0001000000 */
[----:B------:R-:W-:Y:S01]  /*1210*/  FADD R22, R22, R11 ;  /* 0x0000000b16167221 */ /* 0x000fe20000000000 */
[----:B------:R-:W-:-:S06]  /*1220*/  CS2R R10, SRZ ;  /* 0x00000000000a7805 */ /* 0x000fcc000001ff00 */
[----:B------:R-:W2:Y:S01]  /*1230*/  @P3 LDG.E.128 R8, desc[UR4][R20.64] ;  /* 0x0000000414083981 */ /* 0x000ea2000c1e1d00 */
[----:B------:R-:W-:-:S05]  /*1240*/  VIADD R4, R17, 0x2 ;  /* 0x0000000211047836 */ /* 0x000fca0000000000 */
[----:B------:R-:W-:-:S05]  /*1250*/  SEL R4, R4, RZ, !P4 ;  /* 0x000000ff04047207 */ /* 0x000fca0006000000 */
[----:B------:R-:W-:Y:S02]  /*1260*/  VIADD R23, R4, 0x24 ;  /* 0x0000002404177836 */ /* 0x000fe40000000000 */
[----:B------:R-:W-:Y:S01]  /*1270*/  @!P0 IMAD.MOV R23, RZ, RZ, R4 ;  /* 0x000000ffff178224 */ /* 0x000fe200078e0204 */
[C---:B------:R-:W-:Y:S01]  /*1280*/  ISETP.GT.AND P0, PT, R2.reuse, 0x21, PT ;  /* 0x000000210200780c */ /* 0x040fe20003f04270 */
[C---:B------:R-:W-:Y:S01]  /*1290*/  VIADD R4, R2.reuse, 0x2 ;  /* 0x0000000202047836 */ /* 0x040fe20000000000 */
[----:B------:R-:W-:Y:S02]  /*12a0*/  ISETP.GE.AND P4, PT, R2, 0x22, PT ;  /* 0x000000220200780c */ /* 0x000fe40003f86270 */
[----:B------:R-:W-:Y:S02]  /*12b0*/  SEL R25, R5, RZ, P2 ;  /* 0x000000ff05197207 */ /* 0x000fe40001000000 */
[----:B------:R-:W-:-:S05]  /*12c0*/  SEL R5, R4, RZ, !P4 ;  /* 0x000000ff04057207 */ /* 0x000fca0006000000 */
[----:B------:R-:W-:Y:S02]  /*12d0*/  VIADD R4, R5, 0x24 ;  /* 0x0000002405047836 */ /* 0x000fe40000000000 */
[----:B------:R-:W-:Y:S01]  /*12e0*/  @!P0 IMAD.MOV R4, RZ, RZ, R5 ;  /* 0x000000ffff048224 */ /* 0x000fe200078e0205 */
[----:B------:R-:W-:Y:S01]  /*12f0*/  SEL R5, R6, RZ, P2 ;  /* 0x000000ff06057207 */ /* 0x000fe20001000000 */
[----:B------:R-:W-:-:S04]  /*1300*/  IMAD R6, R17, R2, RZ ;  /* 0x0000000211067224 */ /* 0x000fc800078e02ff */
[----:B------:R-:W-:Y:S01]  /*1310*/  FADD R24, R24, R5 ;  /* 0x0000000518187221 */ /* 0x000fe20000000000 */
[----:B------:R-:W-:-:S04]  /*1320*/  IADD3 R5, R6, -R17, -R2 ;  /* 0x8000001106057210 */ /* 0x000fc80007ffe802 */
[----:B------:R-:W-:Y:S01]  /*1330*/  IADD3 R5, R23, R5, R4 ;  /* 0x0000000517057210 */ /* 0x000fe20007ffe004 */
[----:B------:R-:W-:-:S04]  /*1340*/  IMAD R17, R17, R4, RZ ;  /* 0x0000000411117224 */ /* 0x000fc800078e02ff */
[----:B------:R-:W-:Y:S01]  /*1350*/  VIADD R6, R5, 0x1 ;  /* 0x0000000105067836 */ /* 0x000fe20000000000 */
[----:B------:R-:W-:Y:S01]  /*1360*/  ISETP.GE.AND P0, PT, R0, 0x22, PT ;  /* 0x000000220000780c */ /* 0x000fe20003f06270 */
[----:B------:R-:W-:Y:S02]  /*1370*/  IMAD R2, R2, R23, R17 ;  /* 0x0000001702027224 */ /* 0x000fe400078e0211 */
[----:B------:R-:W-:Y:S02]  /*1380*/  VIADD R5, R0, 0x2 ;  /* 0x0000000200057836 */ /* 0x000fe40000000000 */
[----:B------:R-:W-:Y:S01]  /*1390*/  IMAD R23, R23, R4, R6 ;  /* 0x0000000417177224 */ /* 0x000fe200078e0206 */
[C---:B------:R-:W-:Y:S01]  /*13a0*/  ISETP.GE.AND P4, PT, R3.reuse, 0x22, PT ;  /* 0x000000220300780c */ /* 0x040fe20003f86270 */
[----:B------:R-:W-:Y:S01]  /*13b0*/  VIADD R4, R3, 0x2 ;  /* 0x0000000203047836 */ /* 0x000fe20000000000 */
[----:B------:R-:W-:Y:S02]  /*13c0*/  SEL R6, R5, RZ, !P0 ;  /* 0x000000ff05067207 */ /* 0x000fe40004000000 */
[----:B------:R-:W-:-:S02]  /*13d0*/  ISETP.GT.AND P0, PT, R3, 0x21, PT ;  /* 0x000000210300780c */ /* 0x000fc40003f04270 */
[----:B------:R-:W-:Y:S02]  /*13e0*/  SEL R4, R4, RZ, !P4 ;  /* 0x000000ff04047207 */ /* 0x000fe40006000000 */
[C---:B------:R-:W-:Y:S01]  /*13f0*/  ISETP.GT.AND P4, PT, R0.reuse, 0x21, PT ;  /* 0x000000210000780c */ /* 0x040fe20003f84270 */
[----:B------:R-:W-:Y:S02]  /*1400*/  IMAD R17, R0, R3, RZ ;  /* 0x0000000300117224 */ /* 0x000fe400078e02ff */
[----:B------:R-:W-:-:S06]  /*1410*/  VIADD R5, R4, 0x24 ;  /* 0x0000002404057836 */ /* 0x000fcc0000000000 */
[----:B------:R-:W-:Y:S02]  /*1420*/  @!P0 IMAD.MOV R5, RZ, RZ, R4 ;  /* 0x000000ffff058224 */ /* 0x000fe400078e0204 */
[----:B------:R-:W-:Y:S02]  /*1430*/  VIADD R4, R6, 0x24 ;  /* 0x0000002406047836 */ /* 0x000fe40000000000 */
[----:B------:R-:W-:Y:S01]  /*1440*/  @!P4 IMAD.MOV R4, RZ, RZ, R6 ;  /* 0x000000ffff04c224 */ /* 0x000fe200078e0206 */
[----:B------:R-:W-:-:S04]  /*1450*/  IADD3 R6, R17, -R0, -R3 ;  /* 0x8000000011067210 */ /* 0x000fc80007ffe803 */
[----:B------:R-:W-:Y:S01]  /*1460*/  IADD3 R6, R4, R6, R5 ;  /* 0x0000000604067210 */ /* 0x000fe20007ffe005 */
[-C--:B------:R-:W-:Y:S02]  /*1470*/  IMAD R0, R0, R5.reuse, RZ ;  /* 0x0000000500007224 */ /* 0x080fe400078e02ff */
[----:B------:R-:W-:Y:S02]  /*1480*/  IMAD.IADD R2, R23, 0x1, -R2 ;  /* 0x0000000117027824 */ /* 0x000fe400078e0a02 */
[----:B------:R-:W-:Y:S02]  /*1490*/  VIADD R6, R6, 0x1 ;  /* 0x0000000106067836 */ /* 0x000fe40000000000 */
[----:B------:R-:W-:Y:S02]  /*14a0*/  IMAD R0, R3, R4, R0 ;  /* 0x0000000403007224 */ /* 0x000fe400078e0200 */
[----:B------:R-:W-:Y:S01]  /*14b0*/  IMAD R5, R4, R5, R6 ;  /* 0x0000000504057224 */ /* 0x000fe200078e0206 */
[----:B------:R-:W-:-:S02]  /*14c0*/  I2FP.F32.S32 R4, R2 ;  /* 0x0000000200047245 */ /* 0x000fc40000201400 */
[----:B------:R-:W-:Y:S01]  /*14d0*/  SEL R7, R7, RZ, P2 ;  /* 0x000000ff07077207 */ /* 0x000fe20001000000 */
[----:B------:R-:W-:Y:S01]  /*14e0*/  IMAD.IADD R0, R5, 0x1, -R0 ;  /* 0x0000000105007824 */ /* 0x000fe200078e0a00 */
[C---:B------:R-:W-:Y:S01]  /*14f0*/  FSETP.GT.AND P0, PT, |R4|.reuse, 8.50705917302346158658e+37, PT ;  /* 0x7e8000000400780b */ /* 0x040fe20003f04200 */
[----:B------:R-:W1:Y:S01]  /*1500*/  LDC.64 R2, c[0x0][0x218] ;  /* 0x00008600ff027b82 */ /* 0x000e620000000a00 */
[----:B------:R-:W-:Y:S02]  /*1510*/  FSETP.GEU.AND P4, PT, |R4|, 1.175494350822287508e-38, PT ;  /* 0x008000000400780b */ /* 0x000fe40003f8e200 */
[----:B------:R-:W-:-:S04]  /*1520*/  I2FP.F32.S32 R0, R0 ;  /* 0x0000000000007245 */ /* 0x000fc80000201400 */
[----:B------:R-:W-:Y:S02]  /*1530*/  FSETP.GT.AND P2, PT, |R0|, 8.50705917302346158658e+37, PT ;  /* 0x7e8000000000780b */ /* 0x000fe40003f44200 */
[----:B---3--:R-:W-:Y:S02]  /*1540*/  SEL R12, R12, RZ, P1 ;  /* 0x000000ff0c0c7207 */ /* 0x008fe40000800000 */
[----:B------:R-:W-:Y:S02]  /*1550*/  SEL R13, R13, RZ, P1 ;  /* 0x000000ff0d0d7207 */ /* 0x000fe40000800000 */
[----:B------:R-:W-:Y:S02]  /*1560*/  SEL R14, R14, RZ, P1 ;  /* 0x000000ff0e0e7207 */ /* 0x000fe40000800000 */
[----:B------:R-:W-:Y:S02]  /*1570*/  SEL R15, R15, RZ, P1 ;  /* 0x000000ff0f0f7207 */ /* 0x000fe40000800000 */
[----:B------:R-:W-:Y:S01]  /*1580*/  FSETP.GEU.AND P1, PT, |R0|, 1.175494350822287508e-38, PT ;  /* 0x008000000000780b */ /* 0x000fe20003f2e200 */
[----:B------:R-:W-:Y:S01]  /*1590*/  @P0 FMUL R4, R4, 0.25 ;  /* 0x3e80000004040820 */ /* 0x000fe20000400000 */
[----:B------:R-:W-:Y:S01]  /*15a0*/  FADD R5, R28, R13 ;  /* 0x0000000d1c057221 */ /* 0x000fe20000000000 */
[----:B------:R-:W-:-:S02]  /*15b0*/  @P2 FMUL R0, R0, 0.25 ;  /* 0x3e80000000002820 */ /* 0x000fc40000400000 */
[----:B------:R-:W-:Y:S01]  /*15c0*/  @!P4 FMUL R4, R4, 16777216 ;  /* 0x4b8000000404c820 */ /* 0x000fe20000400000 */
[----:B------:R-:W-:Y:S01]  /*15d0*/  FADD R26, R26, R7 ;  /* 0x000000071a1a7221 */ /* 0x000fe20000000000 */
[----:B------:R-:W-:Y:S01]  /*15e0*/  FADD R27, R27, R12 ;  /* 0x0000000c1b1b7221 */ /* 0x000fe20000000000 */
[----:B------:R-:W-:Y:S01]  /*15f0*/  FADD R6, R29, R14 ;  /* 0x0000000e1d067221 */ /* 0x000fe20000000000 */
[----:B------:R-:W-:-:S04]  /*1600*/  FADD R7, R18, R15 ;  /* 0x0000000f12077221 */ /* 0x000fc80000000000 */
[----:B------:R-:W-:Y:S01]  /*1610*/  @!P1 FMUL R0, R0, 16777216 ;  /* 0x4b80000000009820 */ /* 0x000fe20000400000 */
[----:B------:R-:W-:Y:S01]  /*1620*/  FADD R16, R16, R25 ;  /* 0x0000001910107221 */ /* 0x000fe20000000000 */
[----:B------:R-:W-:Y:S01]  /*1630*/  @P0 FMUL R27, R27, 0.25 ;  /* 0x3e8000001b1b0820 */ /* 0x000fe20000400000 */
[----:B------:R-:W-:Y:S01]  /*1640*/  @P0 FMUL R5, R5, 0.25 ;  /* 0x3e80000005050820 */ /* 0x000fe20000400000 */
[----:B------:R-:W-:Y:S01]  /*1650*/  @P0 FMUL R6, R6, 0.25 ;  /* 0x3e80000006060820 */ /* 0x000fe20000400000 */
[----:B------:R-:W-:Y:S01]  /*1660*/  @P0 FMUL R7, R7, 0.25 ;  /* 0x3e80000007070820 */ /* 0x000fe20000400000 */
[----:B------:R-:W-:Y:S01]  /*1670*/  MUFU.RCP R0, R0 ;  /* 0x0000000000007308 */ /* 0x000fe20000001000 */
[----:B------:R-:W-:Y:S01]  /*1680*/  @!P4 FMUL R27, R27, 16777216 ;  /* 0x4b8000001b1bc820 */ /* 0x000fe20000400000 */
[----:B------:R-:W-:Y:S01]  /*1690*/  @!P4 FMUL R5, R5, 16777216 ;  /* 0x4b8000000505c820 */ /* 0x000fe20000400000 */
[----:B------:R-:W-:Y:S01]  /*16a0*/  @!P4 FMUL R6, R6, 16777216 ;  /* 0x4b8000000606c820 */ /* 0x000fe20000400000 */
[----:B------:R-:W-:Y:S01]  /*16b0*/  @!P4 FMUL R7, R7, 16777216 ;  /* 0x4b8000000707c820 */ /* 0x000fe20000400000 */
[----:B-1----:R-:W-:Y:S01]  /*16c0*/  IMAD.WIDE R2, R19, 0x4, R2 ;  /* 0x0000000413027825 */ /* 0x002fe200078e0202 */
[----:B--2---:R-:W-:-:S02]  /*16d0*/  SEL R13, R8, RZ, P3 ;  /* 0x000000ff080d7207 */ /* 0x004fc40001800000 */
[----:B------:R-:W1:Y:S01]  /*16e0*/  MUFU.RCP R8, R4 ;  /* 0x0000000400087308 */ /* 0x000e620000001000 */
[----:B------:R-:W-:Y:S02]  /*16f0*/  SEL R9, R9, RZ, P3 ;  /* 0x000000ff09097207 */ /* 0x000fe40001800000 */
[----:B------:R-:W-:Y:S02]  /*1700*/  SEL R15, R10, RZ, P3 ;  /* 0x000000ff0a0f7207 */ /* 0x000fe40001800000 */
[----:B------:R-:W-:Y:S01]  /*1710*/  SEL R11, R11, RZ, P3 ;  /* 0x000000ff0b0b7207 */ /* 0x000fe20001800000 */
[----:B------:R-:W-:Y:S01]  /*1720*/  FADD R13, R22, R13 ;  /* 0x0000000d160d7221 */ /* 0x000fe20000000000 */
[----:B------:R-:W-:Y:S01]  /*1730*/  FADD R9, R16, R9 ;  /* 0x0000000910097221 */ /* 0x000fe20000000000 */
[----:B------:R-:W-:Y:S02]  /*1740*/  FADD R15, R24, R15 ;  /* 0x0000000f180f7221 */ /* 0x000fe40000000000 */
[----:B------:R-:W-:Y:S01]  /*1750*/  FADD R11, R26, R11 ;  /* 0x0000000b1a0b7221 */ /* 0x000fe20000000000 */
[----:B------:R-:W-:Y:S01]  /*1760*/  @P2 FMUL R13, R13, 0.25 ;  /* 0x3e8000000d0d2820 */ /* 0x000fe20000400000 */
[----:B------:R-:W-:Y:S01]  /*1770*/  @P2 FMUL R9, R9, 0.25 ;  /* 0x3e80000009092820 */ /* 0x000fe20000400000 */
[----:B------:R-:W-:Y:S01]  /*1780*/  @P2 FMUL R15, R15, 0.25 ;  /* 0x3e8000000f0f2820 */ /* 0x000fe20000400000 */
[----:B------:R-:W-:Y:S01]  /*1790*/  @P2 FMUL R11, R11, 0.25 ;  /* 0x3e8000000b0b2820 */ /* 0x000fe20000400000 */
[C---:B-1----:R-:W-:Y:S01]  /*17a0*/  FMUL R4, R8.reuse, R27 ;  /* 0x0000001b08047220 */ /* 0x042fe20000400000 */
[C---:B------:R-:W-:Y:S01]  /*17b0*/  FMUL R5, R8.reuse, R5 ;  /* 0x0000000508057220 */ /* 0x040fe20000400000 */
[C---:B------:R-:W-:Y:S01]  /*17c0*/  FMUL R6, R8.reuse, R6 ;  /* 0x0000000608067220 */ /* 0x040fe20000400000 */
[----:B------:R-:W-:Y:S01]  /*17d0*/  FMUL R7, R8, R7 ;  /* 0x0000000708077220 */ /* 0x000fe20000400000 */
[----:B------:R-:W-:Y:S01]  /*17e0*/  @!P1 FMUL R13, R13, 16777216 ;  /* 0x4b8000000d0d9820 */ /* 0x000fe20000400000 */
[----:B------:R-:W-:Y:S01]  /*17f0*/  @!P1 FMUL R9, R9, 16777216 ;  /* 0x4b80000009099820 */ /* 0x000fe20000400000 */
[----:B------:R-:W-:Y:S01]  /*1800*/  @!P1 FMUL R15, R15, 16777216 ;  /* 0x4b8000000f0f9820 */ /* 0x000fe20000400000 */
[----:B------:R-:W-:Y:S01]  /*1810*/  @!P1 FMUL R11, R11, 16777216 ;  /* 0x4b8000000b0b9820 */ /* 0x000fe20000400000 */
[----:B------:R1:W-:Y:S01]  /*1820*/  @!P6 STG.E.128 desc[UR4][R2.64], R4 ;  /* 0x000000040200e986 */ /* 0x0003e2000c101d04 */
[C---:B------:R-:W-:Y:S01]  /*1830*/  FMUL R8, R0.reuse, R13 ;  /* 0x0000000d00087220 */ /* 0x040fe20000400000 */
[C---:B------:R-:W-:Y:S01]  /*1840*/  FMUL R9, R0.reuse, R9 ;  /* 0x0000000900097220 */ /* 0x040fe20000400000 */
[C---:B------:R-:W-:Y:S01]  /*1850*/  FMUL R10, R0.reuse, R15 ;  /* 0x0000000f000a7220 */ /* 0x040fe20000400000 */
[----:B------:R-:W-:Y:S01]  /*1860*/  FMUL R11, R0, R11 ;  /* 0x0000000b000b7220 */ /* 0x000fe20000400000 */
[----:B------:R-:W-:Y:S06]  /*1870*/  @P5 EXIT ;  /* 0x000000000000594d */ /* 0x000fec0003800000 */
[----:B------:R-:W-:Y:S01]  /*1880*/  STG.E.128 desc[UR4][R2.64+0x800], R8 ;  /* 0x0008000802007986 */ /* 0x000fe2000c101d04 */
[----:B------:R-:W-:Y:S05]  /*1890*/  EXIT ;  /* 0x000000000000794d */ /* 0x000fea0003800000 */
.L_x_0:
[----:B------:R-:W-:-:S00]  /*18a0*/  BRA `(.L_x_0) ;  /* 0xfffffffc00fc7947 */ /* 0x000fc0000383ffff */
[----:B------:R-:W-:-:S00]  /*18b0*/  NOP ;  /* 0x0000000000007918 */ /* 0x000fc00000000000 */
        /* <DEDUP_REMOVED lines=12> */
.L_x_1:


//--------------------- .nv.constant0.triton_poi_fused_avg_pool2d_23 --------------------------
	.section	.nv.constant0.triton_poi_fused_avg_pool2d_23,"a",@progbits
	.sectionflags	@""
	.align	4
.nv.constant0.triton_poi_fused_avg_pool2d_23:
	.zero		548
